//
// Generated by NVIDIA NVVM Compiler
//
// Compiler Build ID: CL-36424714
// Cuda compilation tools, release 13.0, V13.0.88
// Based on NVVM 20.0.0
//

.version 9.0
.target sm_100
.address_size 64

	// .globl	_Z6kernelPdS_S_i

.visible .entry _Z6kernelPdS_S_i(
	.param .u64 .ptr .align 1 _Z6kernelPdS_S_i_param_0,
	.param .u64 .ptr .align 1 _Z6kernelPdS_S_i_param_1,
	.param .u64 .ptr .align 1 _Z6kernelPdS_S_i_param_2,
	.param .u32 _Z6kernelPdS_S_i_param_3
)
{
	.reg .pred 	%p<10>;
	.reg .b32 	%r<22>;
	.reg .b64 	%rd<46>;
	.reg .b64 	%fd<61>;

	ld.param.u64 	%rd13, [_Z6kernelPdS_S_i_param_0];
	ld.param.u64 	%rd14, [_Z6kernelPdS_S_i_param_1];
	ld.param.u64 	%rd15, [_Z6kernelPdS_S_i_param_2];
	ld.param.u32 	%r12, [_Z6kernelPdS_S_i_param_3];
	cvta.to.global.u64 	%rd1, %rd15;
	cvta.to.global.u64 	%rd2, %rd14;
	cvta.to.global.u64 	%rd3, %rd13;
	setp.lt.s32 	%p1, %r12, 1;
	@%p1 bra 	$L__BB0_12;
	and.b32  	%r1, %r12, 7;
	setp.lt.u32 	%p2, %r12, 8;
	mov.b32 	%r20, 0;
	@%p2 bra 	$L__BB0_4;
	and.b32  	%r20, %r12, 2147483640;
	neg.s32 	%r18, %r20;
	add.s64 	%rd45, %rd3, 32;
	add.s64 	%rd44, %rd1, 32;
	mul.wide.u32 	%rd16, %r12, 8;
	add.s64 	%rd17, %rd16, %rd2;
	add.s64 	%rd43, %rd17, 32;
$L__BB0_3:
	.pragma "nounroll";
	ld.global.f64 	%fd1, [%rd45+-32];
	ld.global.f64 	%fd2, [%rd43+-32];
	ld.global.f64 	%fd3, [%rd44+-32];
	fma.rn.f64 	%fd4, %fd1, %fd2, %fd3;
	st.global.f64 	[%rd44+-32], %fd4;
	ld.global.f64 	%fd5, [%rd45+-24];
	ld.global.f64 	%fd6, [%rd43+-24];
	ld.global.f64 	%fd7, [%rd44+-24];
	fma.rn.f64 	%fd8, %fd5, %fd6, %fd7;
	st.global.f64 	[%rd44+-24], %fd8;
	ld.global.f64 	%fd9, [%rd45+-16];
	ld.global.f64 	%fd10, [%rd43+-16];
	ld.global.f64 	%fd11, [%rd44+-16];
	fma.rn.f64 	%fd12, %fd9, %fd10, %fd11;
	st.global.f64 	[%rd44+-16], %fd12;
	ld.global.f64 	%fd13, [%rd45+-8];
	ld.global.f64 	%fd14, [%rd43+-8];
	ld.global.f64 	%fd15, [%rd44+-8];
	fma.rn.f64 	%fd16, %fd13, %fd14, %fd15;
	st.global.f64 	[%rd44+-8], %fd16;
	ld.global.f64 	%fd17, [%rd45];
	ld.global.f64 	%fd18, [%rd43];
	ld.global.f64 	%fd19, [%rd44];
	fma.rn.f64 	%fd20, %fd17, %fd18, %fd19;
	st.global.f64 	[%rd44], %fd20;
	ld.global.f64 	%fd21, [%rd45+8];
	ld.global.f64 	%fd22, [%rd43+8];
	ld.global.f64 	%fd23, [%rd44+8];
	fma.rn.f64 	%fd24, %fd21, %fd22, %fd23;
	st.global.f64 	[%rd44+8], %fd24;
	ld.global.f64 	%fd25, [%rd45+16];
	ld.global.f64 	%fd26, [%rd43+16];
	ld.global.f64 	%fd27, [%rd44+16];
	fma.rn.f64 	%fd28, %fd25, %fd26, %fd27;
	st.global.f64 	[%rd44+16], %fd28;
	ld.global.f64 	%fd29, [%rd45+24];
	ld.global.f64 	%fd30, [%rd43+24];
	ld.global.f64 	%fd31, [%rd44+24];
	fma.rn.f64 	%fd32, %fd29, %fd30, %fd31;
	st.global.f64 	[%rd44+24], %fd32;
	add.s32 	%r18, %r18, 8;
	add.s64 	%rd45, %rd45, 64;
	add.s64 	%rd44, %rd44, 64;
	add.s64 	%rd43, %rd43, 64;
	setp.ne.s32 	%p3, %r18, 0;
	@%p3 bra 	$L__BB0_3;
$L__BB0_4:
	setp.eq.s32 	%p4, %r1, 0;
	@%p4 bra 	$L__BB0_12;
	and.b32  	%r7, %r12, 3;
	setp.lt.u32 	%p5, %r1, 4;
	@%p5 bra 	$L__BB0_7;
	cvt.u64.u32 	%rd18, %r20;
	mul.wide.u32 	%rd19, %r20, 8;
	add.s64 	%rd20, %rd3, %rd19;
	ld.global.f64 	%fd33, [%rd20];
	add.s32 	%r14, %r20, %r12;
	mul.wide.u32 	%rd21, %r14, 8;
	add.s64 	%rd22, %rd2, %rd21;
	ld.global.f64 	%fd34, [%rd22];
	add.s64 	%rd23, %rd1, %rd19;
	ld.global.f64 	%fd35, [%rd23];
	fma.rn.f64 	%fd36, %fd33, %fd34, %fd35;
	st.global.f64 	[%rd23], %fd36;
	ld.global.f64 	%fd37, [%rd20+8];
	cvt.u64.u32 	%rd24, %r12;
	add.s64 	%rd25, %rd18, %rd24;
	shl.b64 	%rd26, %rd25, 3;
	add.s64 	%rd27, %rd2, %rd26;
	ld.global.f64 	%fd38, [%rd27+8];
	ld.global.f64 	%fd39, [%rd23+8];
	fma.rn.f64 	%fd40, %fd37, %fd38, %fd39;
	st.global.f64 	[%rd23+8], %fd40;
	ld.global.f64 	%fd41, [%rd20+16];
	ld.global.f64 	%fd42, [%rd27+16];
	ld.global.f64 	%fd43, [%rd23+16];
	fma.rn.f64 	%fd44, %fd41, %fd42, %fd43;
	st.global.f64 	[%rd23+16], %fd44;
	ld.global.f64 	%fd45, [%rd20+24];
	ld.global.f64 	%fd46, [%rd27+24];
	ld.global.f64 	%fd47, [%rd23+24];
	fma.rn.f64 	%fd48, %fd45, %fd46, %fd47;
	st.global.f64 	[%rd23+24], %fd48;
	add.s32 	%r20, %r20, 4;
$L__BB0_7:
	setp.eq.s32 	%p6, %r7, 0;
	@%p6 bra 	$L__BB0_12;
	setp.eq.s32 	%p7, %r7, 1;
	@%p7 bra 	$L__BB0_10;
	cvt.u64.u32 	%rd28, %r20;
	mul.wide.u32 	%rd29, %r20, 8;
	add.s64 	%rd30, %rd3, %rd29;
	ld.global.f64 	%fd49, [%rd30];
	add.s32 	%r15, %r20, %r12;
	mul.wide.u32 	%rd31, %r15, 8;
	add.s64 	%rd32, %rd2, %rd31;
	ld.global.f64 	%fd50, [%rd32];
	add.s64 	%rd33, %rd1, %rd29;
	ld.global.f64 	%fd51, [%rd33];
	fma.rn.f64 	%fd52, %fd49, %fd50, %fd51;
	st.global.f64 	[%rd33], %fd52;
	ld.global.f64 	%fd53, [%rd30+8];
	cvt.u64.u32 	%rd34, %r12;
	add.s64 	%rd35, %rd28, %rd34;
	shl.b64 	%rd36, %rd35, 3;
	add.s64 	%rd37, %rd2, %rd36;
	ld.global.f64 	%fd54, [%rd37+8];
	ld.global.f64 	%fd55, [%rd33+8];
	fma.rn.f64 	%fd56, %fd53, %fd54, %fd55;
	st.global.f64 	[%rd33+8], %fd56;
	add.s32 	%r20, %r20, 2;
$L__BB0_10:
	and.b32  	%r16, %r12, 1;
	setp.eq.b32 	%p8, %r16, 1;
	not.pred 	%p9, %p8;
	@%p9 bra 	$L__BB0_12;
	mul.wide.u32 	%rd38, %r20, 8;
	add.s64 	%rd39, %rd3, %rd38;
	ld.global.f64 	%fd57, [%rd39];
	add.s32 	%r17, %r20, %r12;
	mul.wide.u32 	%rd40, %r17, 8;
	add.s64 	%rd41, %rd2, %rd40;
	ld.global.f64 	%fd58, [%rd41];
	add.s64 	%rd42, %rd1, %rd38;
	ld.global.f64 	%fd59, [%rd42];
	fma.rn.f64 	%fd60, %fd57, %fd58, %fd59;
	st.global.f64 	[%rd42], %fd60;
$L__BB0_12:
	ret;

}


// ===== COMPILED SASS (sm_100) =====

	.target	sm_100

	.elftype	@"ET_EXEC"


//--------------------- .note.nv.tkinfo           --------------------------
	.section	.note.nv.tkinfo,"",@"SHT_NOTE"
	.sectionflags	@"SHF_NOTE_NV_TKINFO"
	.tkinfo
        /*0018*/ 	.word	0x00000002
        /*0030*/ 	.string	""
        /*0030*/ 	.string	"ptxas"
        /*0030*/ 	.string	"Cuda compilation tools, release 13.0, V13.0.88"
        /*0030*/ 	.string	"Build cuda_13.0.r13.0/compiler.36424714_0"
        /*0030*/ 	.string	"-arch sm_100 -m 64 "



//--------------------- .note.nv.cuinfo           --------------------------
	.section	.note.nv.cuinfo,"",@"SHT_NOTE"
	.sectionflags	@"SHF_NOTE_NV_CUINFO"
        /*0018*/ 	.short	0x0002
        /*001a*/ 	.short	0x0064
        /*001c*/ 	.short	0x0082
	.zero		2


//--------------------- .nv.info                  --------------------------
	.section	.nv.info,"",@"SHT_CUDA_INFO"
	.align	4


	//----- nvinfo : EIATTR_REGCOUNT
	.align		4
        /*0000*/ 	.byte	0x04, 0x2f
        /*0002*/ 	.short	(.L_1 - .L_0)
	.align		4
.L_0:
        /*0004*/ 	.word	index@(_Z6kernelPdS_S_i)
        /*0008*/ 	.word	0x00000018


	//----- nvinfo : EIATTR_FRAME_SIZE
	.align		4
.L_1:
        /*000c*/ 	.byte	0x04, 0x11
        /*000e*/ 	.short	(.L_3 - .L_2)
	.align		4
.L_2:
        /*0010*/ 	.word	index@(_Z6kernelPdS_S_i)
        /*0014*/ 	.word	0x00000000


	//----- nvinfo : EIATTR_MIN_STACK_SIZE
	.align		4
.L_3:
        /*0018*/ 	.byte	0x04, 0x12
        /*001a*/ 	.short	(.L_5 - .L_4)
	.align		4
.L_4:
        /*001c*/ 	.word	index@(_Z6kernelPdS_S_i)
        /*0020*/ 	.word	0x00000000
.L_5:


//--------------------- .nv.compat                --------------------------
	.section	.nv.compat,"",@"SHT_CUDA_COMPAT_INFO"
	.align	4
        /*0000*/ 	.byte	0x02, 0x09, 0x00, 0x00, 0x02, 0x02, 0x01, 0x00, 0x02, 0x05, 0x05, 0x00, 0x03, 0x07, 0x01, 0x01
        /*0010*/ 	.byte	0x02, 0x03, 0x00, 0x00, 0x02, 0x06, 0x01, 0x00, 0x04, 0x0b, 0x08, 0x00, 0x01, 0x00, 0x00, 0x00
        /*0020*/ 	.byte	0x00, 0x00, 0x00, 0x00


//--------------------- .nv.info._Z6kernelPdS_S_i --------------------------
	.section	.nv.info._Z6kernelPdS_S_i,"",@"SHT_CUDA_INFO"
	.sectionflags	@""
	.align	4


	//----- nvinfo : EIATTR_CUDA_API_VERSION
	.align		4
        /*0000*/ 	.byte	0x04, 0x37
        /*0002*/ 	.short	(.L_7 - .L_6)
.L_6:
        /*0004*/ 	.word	0x00000082


	//----- nvinfo : EIATTR_KPARAM_INFO
	.align		4
.L_7:
        /*0008*/ 	.byte	0x04, 0x17
        /*000a*/ 	.short	(.L_9 - .L_8)
.L_8:
        /*000c*/ 	.word	0x00000000
        /*0010*/ 	.short	0x0003
        /*0012*/ 	.short	0x0018
        /*0014*/ 	.byte	0x00, 0xf0, 0x11, 0x00


	//----- nvinfo : EIATTR_KPARAM_INFO
	.align		4
.L_9:
        /*0018*/ 	.byte	0x04, 0x17
        /*001a*/ 	.short	(.L_11 - .L_10)
.L_10:
        /*001c*/ 	.word	0x00000000
        /*0020*/ 	.short	0x0002
        /*0022*/ 	.short	0x0010
        /*0024*/ 	.byte	0x00, 0xf5, 0x21, 0x00


	//----- nvinfo : EIATTR_KPARAM_INFO
	.align		4
.L_11:
        /*0028*/ 	.byte	0x04, 0x17
        /*002a*/ 	.short	(.L_13 - .L_12)
.L_12:
        /*002c*/ 	.word	0x00000000
        /*0030*/ 	.short	0x0001
        /*0032*/ 	.short	0x0008
        /*0034*/ 	.byte	0x00, 0xf5, 0x21, 0x00


	//----- nvinfo : EIATTR_KPARAM_INFO
	.align		4
.L_13:
        /*0038*/ 	.byte	0x04, 0x17
        /*003a*/ 	.short	(.L_15 - .L_14)
.L_14:
        /*003c*/ 	.word	0x00000000
        /*0040*/ 	.short	0x0000
        /*0042*/ 	.short	0x0000
        /*0044*/ 	.byte	0x00, 0xf5, 0x21, 0x00


	//----- nvinfo : EIATTR_SPARSE_MMA_MASK
	.align		4
.L_15:
        /*0048*/ 	.byte	0x03, 0x50
        /*004a*/ 	.short	0x0000


	//----- nvinfo : EIATTR_MAXREG_COUNT
	.align		4
        /*004c*/ 	.byte	0x03, 0x1b
        /*004e*/ 	.short	0x00ff


	//----- nvinfo : EIATTR_MERCURY_ISA_VERSION
	.align		4
        /*0050*/ 	.byte	0x03, 0x5f
        /*0052*/ 	.short	0x0101


	//----- nvinfo : EIATTR_VRC_CTA_INIT_COUNT
	.align		4
        /*0054*/ 	.byte	0x02, 0x4a
	.zero		1
	.zero		1


	//----- nvinfo : EIATTR_EXIT_INSTR_OFFSETS
	.align		4
        /*0058*/ 	.byte	0x04, 0x1c
        /*005a*/ 	.short	(.L_17 - .L_16)


	//   ....[0]....
.L_16:
        /*005c*/ 	.word	0x00000030


	//   ....[1]....
        /*0060*/ 	.word	0x000004d0


	//   ....[2]....
        /*0064*/ 	.word	0x00000730


	//   ....[3]....
        /*0068*/ 	.word	0x000008f0


	//   ....[4]....
        /*006c*/ 	.word	0x000009c0


	//----- nvinfo : EIATTR_CBANK_PARAM_SIZE
	.align		4
.L_17:
        /*0070*/ 	.byte	0x03, 0x19
        /*0072*/ 	.short	0x001c


	//----- nvinfo : EIATTR_PARAM_CBANK
	.align		4
        /*0074*/ 	.byte	0x04, 0x0a
        /*0076*/ 	.short	(.L_19 - .L_18)
	.align		4
.L_18:
        /*0078*/ 	.word	index@(.nv.constant0._Z6kernelPdS_S_i)
        /*007c*/ 	.short	0x0380
        /*007e*/ 	.short	0x001c


	//----- nvinfo : EIATTR_SW_WAR
	.align		4
.L_19:
        /*0080*/ 	.byte	0x04, 0x36
        /*0082*/ 	.short	(.L_21 - .L_20)
.L_20:
        /*0084*/ 	.word	0x00000008
.L_21:


//--------------------- .nv.callgraph             --------------------------
	.section	.nv.callgraph,"",@"SHT_CUDA_CALLGRAPH"
	.align	4
	.sectionentsize	8
	.align		4
        /*0000*/ 	.word	0x00000000
	.align		4
        /*0004*/ 	.word	0xffffffff
	.align		4
        /*0008*/ 	.word	0x00000000
	.align		4
        /*000c*/ 	.word	0xfffffffe
	.align		4
        /*0010*/ 	.word	0x00000000
	.align		4
        /*0014*/ 	.word	0xfffffffd
	.align		4
        /*0018*/ 	.word	0x00000000
	.align		4
        /*001c*/ 	.word	0xfffffffc


//--------------------- .text._Z6kernelPdS_S_i    --------------------------
	.section	.text._Z6kernelPdS_S_i,"ax",@progbits
	.align	128
        .global         _Z6kernelPdS_S_i
        .type           _Z6kernelPdS_S_i,@function
        .size           _Z6kernelPdS_S_i,(.L_x_5 - _Z6kernelPdS_S_i)
        .other          _Z6kernelPdS_S_i,@"STO_CUDA_ENTRY STV_DEFAULT"
_Z6kernelPdS_S_i:
.text._Z6kernelPdS_S_i:
[----:B------:R-:W-:Y:S08]  /*0000*/  LDC R1, c[0x0][0x37c] ;  /* 0x0000df00ff017b82 */ /* 0x000ff00000000800 */
[----:B------:R-:W0:Y:S02]  /*0010*/  LDC R0, c[0x0][0x398] ;  /* 0x0000e600ff007b82 */ /* 0x000e240000000800 */
[----:B0-----:R-:W-:-:S13]  /*0020*/  ISETP.GE.AND P0, PT, R0, 0x1, PT ;  /* 0x000000010000780c */ /* 0x001fda0003f06270 */
[----:B------:R-:W-:Y:S05]  /*0030*/  @!P0 EXIT ;  /* 0x000000000000894d */ /* 0x000fea0003800000 */
[C---:B------:R-:W-:Y:S01]  /*0040*/  ISETP.GE.U32.AND P1, PT, R0.reuse, 0x8, PT ;  /* 0x000000080000780c */ /* 0x040fe20003f26070 */
[----:B------:R-:W0:Y:S01]  /*0050*/  LDCU.64 UR8, c[0x0][0x358] ;  /* 0x00006b00ff0877ac */ /* 0x000e220008000a00 */
[----:B------:R-:W-:Y:S01]  /*0060*/  LOP3.LUT R18, R0, 0x7, RZ, 0xc0, !PT ;  /* 0x0000000700127812 */ /* 0x000fe200078ec0ff */
[----:B------:R-:W-:-:S03]  /*0070*/  IMAD.MOV.U32 R3, RZ, RZ, RZ ;  /* 0x000000ffff037224 */ /* 0x000fc600078e00ff */
[----:B------:R-:W-:-:S07]  /*0080*/  ISETP.NE.AND P0, PT, R18, RZ, PT ;  /* 0x000000ff1200720c */ /* 0x000fce0003f05270 */
[----:B------:R-:W-:Y:S06]  /*0090*/  @!P1 BRA `(.L_x_0) ;  /* 0x00000004000c9947 */ /* 0x000fec0003800000 */
[----:B------:R-:W1:Y:S01]  /*00a0*/  LDC.64 R4, c[0x0][0x388] ;  /* 0x0000e200ff047b82 */ /* 0x000e620000000a00 */
[----:B------:R-:W2:Y:S01]  /*00b0*/  LDCU.64 UR6, c[0x0][0x380] ;  /* 0x00007000ff0677ac */ /* 0x000ea20008000a00 */
[C---:B------:R-:W-:Y:S01]  /*00c0*/  LOP3.LUT R3, R0.reuse, 0x7ffffff8, RZ, 0xc0, !PT ;  /* 0x7ffffff800037812 */ /* 0x040fe200078ec0ff */
[----:B------:R-:W3:Y:S04]  /*00d0*/  LDCU.64 UR4, c[0x0][0x390] ;  /* 0x00007200ff0477ac */ /* 0x000ee80008000a00 */
[----:B------:R-:W-:Y:S01]  /*00e0*/  IMAD.MOV R2, RZ, RZ, -R3 ;  /* 0x000000ffff027224 */ /* 0x000fe200078e0a03 */
[----:B--2---:R-:W-:Y:S02]  /*00f0*/  UIADD3 UR6, UP0, UPT, UR6, 0x20, URZ ;  /* 0x0000002006067890 */ /* 0x004fe4000ff1e0ff */
[----:B---3--:R-:W-:Y:S01]  /*0100*/  UIADD3 UR4, UP1, UPT, UR4, 0x20, URZ ;  /* 0x0000002004047890 */ /* 0x008fe2000ff3e0ff */
[----:B-1----:R-:W-:Y:S01]  /*0110*/  IMAD.WIDE.U32 R4, R0, 0x8, R4 ;  /* 0x0000000800047825 */ /* 0x002fe200078e0004 */
[----:B------:R-:W-:-:S02]  /*0120*/  UIADD3.X UR7, UPT, UPT, URZ, UR7, URZ, UP0, !UPT ;  /* 0x00000007ff077290 */ /* 0x000fc400087fe4ff */
[----:B------:R-:W-:Y:S01]  /*0130*/  UIADD3.X UR5, UPT, UPT, URZ, UR5, URZ, UP1, !UPT ;  /* 0x00000005ff057290 */ /* 0x000fe20008ffe4ff */
[----:B------:R-:W-:Y:S01]  /*0140*/  IADD3 R8, P1, PT, R4, 0x20, RZ ;  /* 0x0000002004087810 */ /* 0x000fe20007f3e0ff */
[----:B------:R-:W-:Y:S01]  /*0150*/  IMAD.U32 R4, RZ, RZ, UR6 ;  /* 0x00000006ff047e24 */ /* 0x000fe2000f8e00ff */
[----:B------:R-:W-:-:S03]  /*0160*/  MOV R14, UR4 ;  /* 0x00000004000e7c02 */ /* 0x000fc60008000f00 */
[----:B------:R-:W-:Y:S02]  /*0170*/  IMAD.U32 R15, RZ, RZ, UR5 ;  /* 0x00000005ff0f7e24 */ /* 0x000fe4000f8e00ff */
[----:B------:R-:W-:Y:S02]  /*0180*/  IMAD.X R9, RZ, RZ, R5, P1 ;  /* 0x000000ffff097224 */ /* 0x000fe400008e0605 */
[----:B------:R-:W-:-:S07]  /*0190*/  IMAD.U32 R5, RZ, RZ, UR7 ;  /* 0x00000007ff057e24 */ /* 0x000fce000f8e00ff */
.L_x_1:
[----:B----4-:R-:W-:Y:S01]  /*01a0*/  IMAD.MOV.U32 R6, RZ, RZ, R14 ;  /* 0x000000ffff067224 */ /* 0x010fe200078e000e */
[----:B------:R-:W-:Y:S01]  /*01b0*/  MOV R7, R15 ;  /* 0x0000000f00077202 */ /* 0x000fe20000000f00 */
[----:B0-----:R-:W2:Y:S04]  /*01c0*/  LDG.E.64 R10, desc[UR8][R4.64+-0x20] ;  /* 0xffffe008040a7981 */ /* 0x001ea8000c1e1b00 */
[----:B------:R-:W2:Y:S04]  /*01d0*/  LDG.E.64 R12, desc[UR8][R8.64+-0x20] ;  /* 0xffffe008080c7981 */ /* 0x000ea8000c1e1b00 */
[----:B------:R-:W2:Y:S04]  /*01e0*/  LDG.E.64 R14, desc[UR8][R6.64+-0x20] ;  /* 0xffffe008060e7981 */ /* 0x000ea8000c1e1b00 */
[----:B------:R-:W3:Y:S04]  /*01f0*/  LDG.E.64 R16, desc[UR8][R6.64+-0x18] ;  /* 0xffffe80806107981 */ /* 0x000ee8000c1e1b00 */
[----:B------:R-:W4:Y:S01]  /*0200*/  LDG.E.64 R20, desc[UR8][R6.64+-0x10] ;  /* 0xfffff00806147981 */ /* 0x000f22000c1e1b00 */
[----:B--2---:R-:W-:-:S07]  /*0210*/  DFMA R10, R10, R12, R14 ;  /* 0x0000000c0a0a722b */ /* 0x004fce000000000e */
[----:B------:R0:W-:Y:S04]  /*0220*/  STG.E.64 desc[UR8][R6.64+-0x20], R10 ;  /* 0xffffe00a06007986 */ /* 0x0001e8000c101b08 */
[----:B------:R-:W3:Y:S04]  /*0230*/  LDG.E.64 R12, desc[UR8][R4.64+-0x18] ;  /* 0xffffe808040c7981 */ /* 0x000ee8000c1e1b00 */
[----:B------:R-:W3:Y:S02]  /*0240*/  LDG.E.64 R14, desc[UR8][R8.64+-0x18] ;  /* 0xffffe808080e7981 */ /* 0x000ee4000c1e1b00 */
[----:B---3--:R-:W-:-:S07]  /*0250*/  DFMA R12, R12, R14, R16 ;  /* 0x0000000e0c0c722b */ /* 0x008fce0000000010 */
[----:B------:R1:W-:Y:S04]  /*0260*/  STG.E.64 desc[UR8][R6.64+-0x18], R12 ;  /* 0xffffe80c06007986 */ /* 0x0003e8000c101b08 */
[----:B------:R-:W4:Y:S04]  /*0270*/  LDG.E.64 R14, desc[UR8][R4.64+-0x10] ;  /* 0xfffff008040e7981 */ /* 0x000f28000c1e1b00 */
[----:B------:R-:W4:Y:S02]  /*0280*/  LDG.E.64 R16, desc[UR8][R8.64+-0x10] ;  /* 0xfffff00808107981 */ /* 0x000f24000c1e1b00 */
[----:B----4-:R-:W-:-:S02]  /*0290*/  DFMA R14, R14, R16, R20 ;  /* 0x000000100e0e722b */ /* 0x010fc40000000014 */
[----:B------:R-:W2:Y:S05]  /*02a0*/  LDG.E.64 R20, desc[UR8][R6.64+-0x8] ;  /* 0xfffff80806147981 */ /* 0x000eaa000c1e1b00 */
[----:B------:R3:W-:Y:S04]  /*02b0*/  STG.E.64 desc[UR8][R6.64+-0x10], R14 ;  /* 0xfffff00e06007986 */ /* 0x0007e8000c101b08 */
[----:B0-----:R-:W2:Y:S04]  /*02c0*/  LDG.E.64 R10, desc[UR8][R4.64+-0x8] ;  /* 0xfffff808040a7981 */ /* 0x001ea8000c1e1b00 */
[----:B------:R-:W2:Y:S02]  /*02d0*/  LDG.E.64 R16, desc[UR8][R8.64+-0x8] ;  /* 0xfffff80808107981 */ /* 0x000ea4000c1e1b00 */
[----:B--2---:R-:W-:-:S02]  /*02e0*/  DFMA R10, R10, R16, R20 ;  /* 0x000000100a0a722b */ /* 0x004fc40000000014 */
[----:B------:R-:W2:Y:S05]  /*02f0*/  LDG.E.64 R20, desc[UR8][R6.64] ;  /* 0x0000000806147981 */ /* 0x000eaa000c1e1b00 */
[----:B------:R0:W-:Y:S04]  /*0300*/  STG.E.64 desc[UR8][R6.64+-0x8], R10 ;  /* 0xfffff80a06007986 */ /* 0x0001e8000c101b08 */
[----:B-1----:R-:W2:Y:S04]  /*0310*/  LDG.E.64 R12, desc[UR8][R4.64] ;  /* 0x00000008040c7981 */ /* 0x002ea8000c1e1b00 */
[----:B------:R-:W2:Y:S02]  /*0320*/  LDG.E.64 R16, desc[UR8][R8.64] ;  /* 0x0000000808107981 */ /* 0x000ea4000c1e1b00 */
[----:B--2---:R-:W-:-:S02]  /*0330*/  DFMA R12, R12, R16, R20 ;  /* 0x000000100c0c722b */ /* 0x004fc40000000014 */
[----:B------:R-:W2:Y:S05]  /*0340*/  LDG.E.64 R20, desc[UR8][R6.64+0x8] ;  /* 0x0000080806147981 */ /* 0x000eaa000c1e1b00 */
[----:B------:R1:W-:Y:S04]  /*0350*/  STG.E.64 desc[UR8][R6.64], R12 ;  /* 0x0000000c06007986 */ /* 0x0003e8000c101b08 */
[----:B---3--:R-:W2:Y:S04]  /*0360*/  LDG.E.64 R14, desc[UR8][R4.64+0x8] ;  /* 0x00000808040e7981 */ /* 0x008ea8000c1e1b00 */
[----:B------:R-:W2:Y:S02]  /*0370*/  LDG.E.64 R16, desc[UR8][R8.64+0x8] ;  /* 0x0000080808107981 */ /* 0x000ea4000c1e1b00 */
[----:B--2---:R-:W-:-:S02]  /*0380*/  DFMA R14, R14, R16, R20 ;  /* 0x000000100e0e722b */ /* 0x004fc40000000014 */
[----:B------:R-:W2:Y:S05]  /*0390*/  LDG.E.64 R20, desc[UR8][R6.64+0x10] ;  /* 0x0000100806147981 */ /* 0x000eaa000c1e1b00 */
[----:B------:R3:W-:Y:S04]  /*03a0*/  STG.E.64 desc[UR8][R6.64+0x8], R14 ;  /* 0x0000080e06007986 */ /* 0x0007e8000c101b08 */
[----:B0-----:R-:W2:Y:S04]  /*03b0*/  LDG.E.64 R10, desc[UR8][R4.64+0x10] ;  /* 0x00001008040a7981 */ /* 0x001ea8000c1e1b00 */
[----:B------:R-:W2:Y:S01]  /*03c0*/  LDG.E.64 R16, desc[UR8][R8.64+0x10] ;  /* 0x0000100808107981 */ /* 0x000ea2000c1e1b00 */
[----:B------:R-:W-:Y:S01]  /*03d0*/  VIADD R2, R2, 0x8 ;  /* 0x0000000802027836 */ /* 0x000fe20000000000 */
[----:B--2---:R-:W-:-:S02]  /*03e0*/  DFMA R10, R10, R16, R20 ;  /* 0x000000100a0a722b */ /* 0x004fc40000000014 */
[----:B------:R-:W2:Y:S05]  /*03f0*/  LDG.E.64 R20, desc[UR8][R6.64+0x18] ;  /* 0x0000180806147981 */ /* 0x000eaa000c1e1b00 */
[----:B------:R4:W-:Y:S04]  /*0400*/  STG.E.64 desc[UR8][R6.64+0x10], R10 ;  /* 0x0000100a06007986 */ /* 0x0009e8000c101b08 */
[----:B-1----:R0:W2:Y:S04]  /*0410*/  LDG.E.64 R12, desc[UR8][R4.64+0x18] ;  /* 0x00001808040c7981 */ /* 0x0020a8000c1e1b00 */
[----:B------:R1:W2:Y:S01]  /*0420*/  LDG.E.64 R16, desc[UR8][R8.64+0x18] ;  /* 0x0000180808107981 */ /* 0x0002a2000c1e1b00 */
[----:B------:R-:W-:-:S02]  /*0430*/  ISETP.NE.AND P1, PT, R2, RZ, PT ;  /* 0x000000ff0200720c */ /* 0x000fc40003f25270 */
[----:B---3--:R-:W-:Y:S02]  /*0440*/  IADD3 R14, P3, PT, R6, 0x40, RZ ;  /* 0x00000040060e7810 */ /* 0x008fe40007f7e0ff */
[----:B0-----:R-:W-:Y:S02]  /*0450*/  IADD3 R4, P2, PT, R4, 0x40, RZ ;  /* 0x0000004004047810 */ /* 0x001fe40007f5e0ff */
[----:B-1----:R-:W-:-:S03]  /*0460*/  IADD3 R8, P4, PT, R8, 0x40, RZ ;  /* 0x0000004008087810 */ /* 0x002fc60007f9e0ff */
[----:B------:R-:W-:Y:S02]  /*0470*/  IMAD.X R5, RZ, RZ, R5, P2 ;  /* 0x000000ffff057224 */ /* 0x000fe400010e0605 */
[----:B------:R-:W-:Y:S01]  /*0480*/  IMAD.X R15, RZ, RZ, R7, P3 ;  /* 0x000000ffff0f7224 */ /* 0x000fe200018e0607 */
[----:B------:R-:W-:Y:S01]  /*0490*/  IADD3.X R9, PT, PT, RZ, R9, RZ, P4, !PT ;  /* 0x00000009ff097210 */ /* 0x000fe200027fe4ff */
[----:B--2---:R-:W-:-:S07]  /*04a0*/  DFMA R12, R12, R16, R20 ;  /* 0x000000100c0c722b */ /* 0x004fce0000000014 */
[----:B------:R4:W-:Y:S01]  /*04b0*/  STG.E.64 desc[UR8][R6.64+0x18], R12 ;  /* 0x0000180c06007986 */ /* 0x0009e2000c101b08 */
[----:B------:R-:W-:Y:S05]  /*04c0*/  @P1 BRA `(.L_x_1) ;  /* 0xfffffffc00341947 */ /* 0x000fea000383ffff */
.L_x_0:
[----:B0-----:R-:W-:Y:S05]  /*04d0*/  @!P0 EXIT ;  /* 0x000000000000894d */ /* 0x001fea0003800000 */
[----:B------:R-:W-:Y:S02]  /*04e0*/  ISETP.GE.U32.AND P0, PT, R18, 0x4, PT ;  /* 0x000000041200780c */ /* 0x000fe40003f06070 */
[----:B------:R-:W-:-:S04]  /*04f0*/  LOP3.LUT R2, R0, 0x3, RZ, 0xc0, !PT ;  /* 0x0000000300027812 */ /* 0x000fc800078ec0ff */
[----:B------:R-:W-:-:S07]  /*0500*/  ISETP.NE.AND P1, PT, R2, RZ, PT ;  /* 0x000000ff0200720c */ /* 0x000fce0003f25270 */
[----:B------:R-:W-:Y:S06]  /*0510*/  @!P0 BRA `(.L_x_2) ;  /* 0x0000000000848947 */ /* 0x000fec0003800000 */
[----:B----4-:R-:W0:Y:S01]  /*0520*/  LDC.64 R12, c[0x0][0x388] ;  /* 0x0000e200ff0c7b82 */ /* 0x010e220000000a00 */
[----:B------:R-:W-:-:S07]  /*0530*/  IMAD.IADD R9, R3, 0x1, R0 ;  /* 0x0000000103097824 */ /* 0x000fce00078e0200 */
[----:B------:R-:W1:Y:S08]  /*0540*/  LDC.64 R4, c[0x0][0x380] ;  /* 0x0000e000ff047b82 */ /* 0x000e700000000a00 */
[----:B------:R-:W2:Y:S01]  /*0550*/  LDC.64 R6, c[0x0][0x390] ;  /* 0x0000e400ff067b82 */ /* 0x000ea20000000a00 */
[----:B0-----:R-:W-:-:S07]  /*0560*/  IMAD.WIDE.U32 R12, R9, 0x8, R12 ;  /* 0x00000008090c7825 */ /* 0x001fce00078e000c */
[----:B------:R-:W0:Y:S01]  /*0570*/  LDC.64 R18, c[0x0][0x388] ;  /* 0x0000e200ff127b82 */ /* 0x000e220000000a00 */
[----:B------:R-:W3:Y:S01]  /*0580*/  LDG.E.64 R12, desc[UR8][R12.64] ;  /* 0x000000080c0c7981 */ /* 0x000ee2000c1e1b00 */
[----:B-1----:R-:W-:-:S05]  /*0590*/  IMAD.WIDE.U32 R4, R3, 0x8, R4 ;  /* 0x0000000803047825 */ /* 0x002fca00078e0004 */
[----:B------:R-:W3:Y:S01]  /*05a0*/  LDG.E.64 R10, desc[UR8][R4.64] ;  /* 0x00000008040a7981 */ /* 0x000ee2000c1e1b00 */
[----:B--2---:R-:W-:-:S05]  /*05b0*/  IMAD.WIDE.U32 R6, R3, 0x8, R6 ;  /* 0x0000000803067825 */ /* 0x004fca00078e0006 */
[----:B------:R-:W3:Y:S01]  /*05c0*/  LDG.E.64 R14, desc[UR8][R6.64] ;  /* 0x00000008060e7981 */ /* 0x000ee2000c1e1b00 */
[----:B------:R-:W-:-:S05]  /*05d0*/  IADD3 R9, P0, PT, R3, R0, RZ ;  /* 0x0000000003097210 */ /* 0x000fca0007f1e0ff */
[----:B------:R-:W-:Y:S01]  /*05e0*/  IMAD.X R16, RZ, RZ, RZ, P0 ;  /* 0x000000ffff107224 */ /* 0x000fe200000e06ff */
[----:B0-----:R-:W-:-:S04]  /*05f0*/  LEA R8, P0, R9, R18, 0x3 ;  /* 0x0000001209087211 */ /* 0x001fc800078018ff */
[----:B------:R-:W-:Y:S02]  /*0600*/  LEA.HI.X R9, R9, R19, R16, 0x3, P0 ;  /* 0x0000001309097211 */ /* 0x000fe400000f1c10 */
[----:B------:R-:W2:Y:S04]  /*0610*/  LDG.E.64 R16, desc[UR8][R6.64+0x8] ;  /* 0x0000080806107981 */ /* 0x000ea8000c1e1b00 */
[----:B------:R-:W4:Y:S01]  /*0620*/  LDG.E.64 R18, desc[UR8][R6.64+0x10] ;  /* 0x0000100806127981 */ /* 0x000f22000c1e1b00 */
[----:B---3--:R-:W-:-:S07]  /*0630*/  DFMA R10, R10, R12, R14 ;  /* 0x0000000c0a0a722b */ /* 0x008fce000000000e */
[----:B------:R0:W-:Y:S04]  /*0640*/  STG.E.64 desc[UR8][R6.64], R10 ;  /* 0x0000000a06007986 */ /* 0x0001e8000c101b08 */
[----:B------:R-:W2:Y:S04]  /*0650*/  LDG.E.64 R12, desc[UR8][R4.64+0x8] ;  /* 0x00000808040c7981 */ /* 0x000ea8000c1e1b00 */
[----:B------:R-:W2:Y:S02]  /*0660*/  LDG.E.64 R14, desc[UR8][R8.64+0x8] ;  /* 0x00000808080e7981 */ /* 0x000ea4000c1e1b00 */
[----:B--2---:R-:W-:-:S07]  /*0670*/  DFMA R12, R12, R14, R16 ;  /* 0x0000000e0c0c722b */ /* 0x004fce0000000010 */
[----:B------:R1:W-:Y:S04]  /*0680*/  STG.E.64 desc[UR8][R6.64+0x8], R12 ;  /* 0x0000080c06007986 */ /* 0x0003e8000c101b08 */
[----:B------:R-:W4:Y:S04]  /*0690*/  LDG.E.64 R14, desc[UR8][R4.64+0x10] ;  /* 0x00001008040e7981 */ /* 0x000f28000c1e1b00 */
[----:B------:R-:W4:Y:S02]  /*06a0*/  LDG.E.64 R16, desc[UR8][R8.64+0x10] ;  /* 0x0000100808107981 */ /* 0x000f24000c1e1b00 */
[----:B----4-:R-:W-:-:S02]  /*06b0*/  DFMA R14, R14, R16, R18 ;  /* 0x000000100e0e722b */ /* 0x010fc40000000012 */
[----:B------:R-:W2:Y:S05]  /*06c0*/  LDG.E.64 R18, desc[UR8][R6.64+0x18] ;  /* 0x0000180806127981 */ /* 0x000eaa000c1e1b00 */
[----:B------:R1:W-:Y:S04]  /*06d0*/  STG.E.64 desc[UR8][R6.64+0x10], R14 ;  /* 0x0000100e06007986 */ /* 0x0003e8000c101b08 */
[----:B0-----:R-:W2:Y:S04]  /*06e0*/  LDG.E.64 R10, desc[UR8][R4.64+0x18] ;  /* 0x00001808040a7981 */ /* 0x001ea8000c1e1b00 */
[----:B------:R-:W2:Y:S01]  /*06f0*/  LDG.E.64 R16, desc[UR8][R8.64+0x18] ;  /* 0x0000180808107981 */ /* 0x000ea2000c1e1b00 */
[----:B------:R-:W-:Y:S01]  /*0700*/  IADD3 R3, PT, PT, R3, 0x4, RZ ;  /* 0x0000000403037810 */ /* 0x000fe20007ffe0ff */
[----:B--2---:R-:W-:-:S07]  /*0710*/  DFMA R10, R10, R16, R18 ;  /* 0x000000100a0a722b */ /* 0x004fce0000000012 */
[----:B------:R1:W-:Y:S04]  /*0720*/  STG.E.64 desc[UR8][R6.64+0x18], R10 ;  /* 0x0000180a06007986 */ /* 0x0003e8000c101b08 */
.L_x_2:
[----:B------:R-:W-:Y:S05]  /*0730*/  @!P1 EXIT ;  /* 0x000000000000994d */ /* 0x000fea0003800000 */
[----:B------:R-:W-:Y:S02]  /*0740*/  ISETP.NE.AND P0, PT, R2, 0x1, PT ;  /* 0x000000010200780c */ /* 0x000fe40003f05270 */
[----:B------:R-:W-:-:S04]  /*0750*/  LOP3.LUT R4, R0, 0x1, RZ, 0xc0, !PT ;  /* 0x0000000100047812 */ /* 0x000fc800078ec0ff */
[----:B------:R-:W-:-:S07]  /*0760*/  ISETP.NE.U32.AND P1, PT, R4, 0x1, PT ;  /* 0x000000010400780c */ /* 0x000fce0003f25070 */
[----:B------:R-:W-:Y:S06]  /*0770*/  @!P0 BRA `(.L_x_3) ;  /* 0x00000000005c8947 */ /* 0x000fec0003800000 */
[----:B------:R-:W0:Y:S01]  /*0780*/  LDC.64 R4, c[0x0][0x388] ;  /* 0x0000e200ff047b82 */ /* 0x000e220000000a00 */
[----:B-1--4-:R-:W-:-:S07]  /*0790*/  IMAD.IADD R11, R3, 0x1, R0 ;  /* 0x00000001030b7824 */ /* 0x012fce00078e0200 */
[----:B------:R-:W1:Y:S08]  /*07a0*/  LDC.64 R6, c[0x0][0x380] ;  /* 0x0000e000ff067b82 */ /* 0x000e700000000a00 */
[----:B------:R-:W2:Y:S01]  /*07b0*/  LDC.64 R8, c[0x0][0x390] ;  /* 0x0000e400ff087b82 */ /* 0x000ea20000000a00 */
[----:B0-----:R-:W-:-:S07]  /*07c0*/  IMAD.WIDE.U32 R10, R11, 0x8, R4 ;  /* 0x000000080b0a7825 */ /* 0x001fce00078e0004 */
[----:B------:R-:W0:Y:S01]  /*07d0*/  LDC.64 R16, c[0x0][0x388] ;  /* 0x0000e200ff107b82 */ /* 0x000e220000000a00 */
[----:B------:R-:W3:Y:S01]  /*07e0*/  LDG.E.64 R10, desc[UR8][R10.64] ;  /* 0x000000080a0a7981 */ /* 0x000ee2000c1e1b00 */
[----:B-1----:R-:W-:-:S04]  /*07f0*/  IMAD.WIDE.U32 R6, R3, 0x8, R6 ;  /* 0x0000000803067825 */ /* 0x002fc800078e0006 */
[C---:B--2---:R-:W-:Y:S02]  /*0800*/  IMAD.WIDE.U32 R4, R3.reuse, 0x8, R8 ;  /* 0x0000000803047825 */ /* 0x044fe400078e0008 */
[----:B------:R-:W3:Y:S04]  /*0810*/  LDG.E.64 R8, desc[UR8][R6.64] ;  /* 0x0000000806087981 */ /* 0x000ee8000c1e1b00 */
[----:B------:R-:W3:Y:S01]  /*0820*/  LDG.E.64 R12, desc[UR8][R4.64] ;  /* 0x00000008040c7981 */ /* 0x000ee2000c1e1b00 */
[----:B------:R-:W-:-:S05]  /*0830*/  IADD3 R2, P0, PT, R3, R0, RZ ;  /* 0x0000000003027210 */ /* 0x000fca0007f1e0ff */
[----:B------:R-:W-:Y:S01]  /*0840*/  IMAD.X R14, RZ, RZ, RZ, P0 ;  /* 0x000000ffff0e7224 */ /* 0x000fe200000e06ff */
[----:B0-----:R-:W-:-:S04]  /*0850*/  LEA R16, P0, R2, R16, 0x3 ;  /* 0x0000001002107211 */ /* 0x001fc800078018ff */
[----:B------:R-:W-:Y:S02]  /*0860*/  LEA.HI.X R17, R2, R17, R14, 0x3, P0 ;  /* 0x0000001102117211 */ /* 0x000fe400000f1c0e */
[----:B------:R-:W2:Y:S01]  /*0870*/  LDG.E.64 R14, desc[UR8][R4.64+0x8] ;  /* 0x00000808040e7981 */ /* 0x000ea2000c1e1b00 */
[----:B---3--:R-:W-:-:S07]  /*0880*/  DFMA R8, R8, R10, R12 ;  /* 0x0000000a0808722b */ /* 0x008fce000000000c */
[----:B------:R0:W-:Y:S04]  /*0890*/  STG.E.64 desc[UR8][R4.64], R8 ;  /* 0x0000000804007986 */ /* 0x0001e8000c101b08 */
[----:B------:R-:W2:Y:S04]  /*08a0*/  LDG.E.64 R10, desc[UR8][R6.64+0x8] ;  /* 0x00000808060a7981 */ /* 0x000ea8000c1e1b00 */
[----:B------:R-:W2:Y:S01]  /*08b0*/  LDG.E.64 R12, desc[UR8][R16.64+0x8] ;  /* 0x00000808100c7981 */ /* 0x000ea2000c1e1b00 */
[----:B------:R-:W-:Y:S01]  /*08c0*/  IADD3 R3, PT, PT, R3, 0x2, RZ ;  /* 0x0000000203037810 */ /* 0x000fe20007ffe0ff */
[----:B--2---:R-:W-:-:S07]  /*08d0*/  DFMA R10, R10, R12, R14 ;  /* 0x0000000c0a0a722b */ /* 0x004fce000000000e */
[----:B------:R0:W-:Y:S04]  /*08e0*/  STG.E.64 desc[UR8][R4.64+0x8], R10 ;  /* 0x0000080a04007986 */ /* 0x0001e8000c101b08 */
.L_x_3:
[----:B------:R-:W-:Y:S05]  /*08f0*/  @P1 EXIT ;  /* 0x000000000000194d */ /* 0x000fea0003800000 */
[----:B-1--4-:R-:W1:Y:S01]  /*0900*/  LDC.64 R6, c[0x0][0x388] ;  /* 0x0000e200ff067b82 */ /* 0x012e620000000a00 */
[----:B0-----:R-:W-:-:S07]  /*0910*/  IMAD.IADD R11, R3, 0x1, R0 ;  /* 0x00000001030b7824 */ /* 0x001fce00078e0200 */
[----:B------:R-:W0:Y:S08]  /*0920*/  LDC.64 R4, c[0x0][0x380] ;  /* 0x0000e000ff047b82 */ /* 0x000e300000000a00 */
[----:B------:R-:W2:Y:S01]  /*0930*/  LDC.64 R8, c[0x0][0x390] ;  /* 0x0000e400ff087b82 */ /* 0x000ea20000000a00 */
[----:B-1----:R-:W-:-:S06]  /*0940*/  IMAD.WIDE.U32 R6, R11, 0x8, R6 ;  /* 0x000000080b067825 */ /* 0x002fcc00078e0006 */
[----:B------:R-:W3:Y:S01]  /*0950*/  LDG.E.64 R6, desc[UR8][R6.64] ;  /* 0x0000000806067981 */ /* 0x000ee2000c1e1b00 */
[----:B0-----:R-:W-:-:S06]  /*0960*/  IMAD.WIDE.U32 R4, R3, 0x8, R4 ;  /* 0x0000000803047825 */ /* 0x001fcc00078e0004 */
[----:B------:R-:W3:Y:S01]  /*0970*/  LDG.E.64 R4, desc[UR8][R4.64] ;  /* 0x0000000804047981 */ /* 0x000ee2000c1e1b00 */
[----:B--2---:R-:W-:-:S05]  /*0980*/  IMAD.WIDE.U32 R2, R3, 0x8, R8 ;  /* 0x0000000803027825 */ /* 0x004fca00078e0008 */
[----:B------:R-:W3:Y:S02]  /*0990*/  LDG.E.64 R8, desc[UR8][R2.64] ;  /* 0x0000000802087981 */ /* 0x000ee4000c1e1b00 */
[----:B---3--:R-:W-:-:S07]  /*09a0*/  DFMA R8, R4, R6, R8 ;  /* 0x000000060408722b */ /* 0x008fce0000000008 */
[----:B------:R-:W-:Y:S01]  /*09b0*/  STG.E.64 desc[UR8][R2.64], R8 ;  /* 0x0000000802007986 */ /* 0x000fe2000c101b08 */
[----:B------:R-:W-:Y:S05]  /*09c0*/  EXIT ;  /* 0x000000000000794d */ /* 0x000fea0003800000 */
.L_x_4:
[----:B------:R-:W-:-:S00]  /*09d0*/  BRA `(.L_x_4) ;  /* 0xfffffffc00fc7947 */ /* 0x000fc0000383ffff */
[----:B------:R-:W-:-:S00]  /*09e0*/  NOP ;  /* 0x0000000000007918 */ /* 0x000fc00000000000 */
        /* <DEDUP_REMOVED lines=9> */
.L_x_5:


//--------------------- .nv.shared.reserved.0     --------------------------
	.section	.nv.shared.reserved.0,"aw",@nobits
	.weak		__nv_reservedSMEM_offset_0_alias
	.size		__nv_reservedSMEM_offset_0_alias, 0, 64
	.other		__nv_reservedSMEM_offset_0_alias,@"STO_CUDA_RESERVED_SHARED STV_DEFAULT"
__nv_reservedSMEM_offset_0_alias:
	.zero		0
	.zero		64


//--------------------- .nv.constant0._Z6kernelPdS_S_i --------------------------
	.section	.nv.constant0._Z6kernelPdS_S_i,"a",@progbits
	.sectionflags	@""
	.align	4
.nv.constant0._Z6kernelPdS_S_i:
	.zero		924


//--------------------- SYMBOLS --------------------------

	.type		.nv.reservedSmem.offset0,@object
	.size		.nv.reservedSmem.offset0,0x4
